//
// Generated by NVIDIA NVVM Compiler
//
// Compiler Build ID: CL-36424714
// Cuda compilation tools, release 13.0, V13.0.88
// Based on NVVM 20.0.0
//

.version 9.0
.target sm_100
.address_size 64

	// .globl	_Z6vecAddPfS_S_

.visible .entry _Z6vecAddPfS_S_(
	.param .u64 .ptr .align 1 _Z6vecAddPfS_S__param_0,
	.param .u64 .ptr .align 1 _Z6vecAddPfS_S__param_1,
	.param .u64 .ptr .align 1 _Z6vecAddPfS_S__param_2
)
{
	.reg .pred 	%p<2>;
	.reg .b32 	%r<5>;
	.reg .b32 	%f<4>;
	.reg .b64 	%rd<11>;

	ld.param.u64 	%rd1, [_Z6vecAddPfS_S__param_0];
	ld.param.u64 	%rd2, [_Z6vecAddPfS_S__param_1];
	ld.param.u64 	%rd3, [_Z6vecAddPfS_S__param_2];
	mov.u32 	%r2, %ntid.x;
	mov.u32 	%r3, %ctaid.x;
	mov.u32 	%r4, %tid.x;
	mad.lo.s32 	%r1, %r2, %r3, %r4;
	setp.gt.s32 	%p1, %r1, 9999;
	@%p1 bra 	$L__BB0_2;
	cvta.to.global.u64 	%rd4, %rd1;
	cvta.to.global.u64 	%rd5, %rd2;
	cvta.to.global.u64 	%rd6, %rd3;
	mul.wide.s32 	%rd7, %r1, 4;
	add.s64 	%rd8, %rd4, %rd7;
	ld.global.f32 	%f1, [%rd8];
	add.s64 	%rd9, %rd5, %rd7;
	ld.global.f32 	%f2, [%rd9];
	add.f32 	%f3, %f1, %f2;
	add.s64 	%rd10, %rd6, %rd7;
	st.global.f32 	[%rd10], %f3;
$L__BB0_2:
	ret;

}


// ===== COMPILED SASS (sm_100) =====

	.target	sm_100

	.elftype	@"ET_EXEC"


//--------------------- .note.nv.tkinfo           --------------------------
	.section	.note.nv.tkinfo,"",@"SHT_NOTE"
	.sectionflags	@"SHF_NOTE_NV_TKINFO"
	.tkinfo
        /*0018*/ 	.word	0x00000002
        /*0030*/ 	.string	""
        /*0030*/ 	.string	"ptxas"
        /*0030*/ 	.string	"Cuda compilation tools, release 13.0, V13.0.88"
        /*0030*/ 	.string	"Build cuda_13.0.r13.0/compiler.36424714_0"
        /*0030*/ 	.string	"-arch sm_100 -m 64 "



//--------------------- .note.nv.cuinfo           --------------------------
	.section	.note.nv.cuinfo,"",@"SHT_NOTE"
	.sectionflags	@"SHF_NOTE_NV_CUINFO"
        /*0018*/ 	.short	0x0002
        /*001a*/ 	.short	0x0064
        /*001c*/ 	.short	0x0082
	.zero		2


//--------------------- .nv.info                  --------------------------
	.section	.nv.info,"",@"SHT_CUDA_INFO"
	.align	4


	//----- nvinfo : EIATTR_REGCOUNT
	.align		4
        /*0000*/ 	.byte	0x04, 0x2f
        /*0002*/ 	.short	(.L_1 - .L_0)
	.align		4
.L_0:
        /*0004*/ 	.word	index@(_Z6vecAddPfS_S_)
        /*0008*/ 	.word	0x0000000c


	//----- nvinfo : EIATTR_FRAME_SIZE
	.align		4
.L_1:
        /*000c*/ 	.byte	0x04, 0x11
        /*000e*/ 	.short	(.L_3 - .L_2)
	.align		4
.L_2:
        /*0010*/ 	.word	index@(_Z6vecAddPfS_S_)
        /*0014*/ 	.word	0x00000000


	//----- nvinfo : EIATTR_MIN_STACK_SIZE
	.align		4
.L_3:
        /*0018*/ 	.byte	0x04, 0x12
        /*001a*/ 	.short	(.L_5 - .L_4)
	.align		4
.L_4:
        /*001c*/ 	.word	index@(_Z6vecAddPfS_S_)
        /*0020*/ 	.word	0x00000000
.L_5:


//--------------------- .nv.compat                --------------------------
	.section	.nv.compat,"",@"SHT_CUDA_COMPAT_INFO"
	.align	4
        /*0000*/ 	.byte	0x02, 0x09, 0x00, 0x00, 0x02, 0x02, 0x01, 0x00, 0x02, 0x05, 0x05, 0x00, 0x03, 0x07, 0x01, 0x01
        /*0010*/ 	.byte	0x02, 0x03, 0x00, 0x00, 0x02, 0x06, 0x01, 0x00, 0x04, 0x0b, 0x08, 0x00, 0x09, 0x00, 0x00, 0x00
        /*0020*/ 	.byte	0x00, 0x00, 0x00, 0x00


//--------------------- .nv.info._Z6vecAddPfS_S_  --------------------------
	.section	.nv.info._Z6vecAddPfS_S_,"",@"SHT_CUDA_INFO"
	.sectionflags	@""
	.align	4


	//----- nvinfo : EIATTR_CUDA_API_VERSION
	.align		4
        /*0000*/ 	.byte	0x04, 0x37
        /*0002*/ 	.short	(.L_7 - .L_6)
.L_6:
        /*0004*/ 	.word	0x00000082


	//----- nvinfo : EIATTR_KPARAM_INFO
	.align		4
.L_7:
        /*0008*/ 	.byte	0x04, 0x17
        /*000a*/ 	.short	(.L_9 - .L_8)
.L_8:
        /*000c*/ 	.word	0x00000000
        /*0010*/ 	.short	0x0002
        /*0012*/ 	.short	0x0010
        /*0014*/ 	.byte	0x00, 0xf5, 0x21, 0x00


	//----- nvinfo : EIATTR_KPARAM_INFO
	.align		4
.L_9:
        /*0018*/ 	.byte	0x04, 0x17
        /*001a*/ 	.short	(.L_11 - .L_10)
.L_10:
        /*001c*/ 	.word	0x00000000
        /*0020*/ 	.short	0x0001
        /*0022*/ 	.short	0x0008
        /*0024*/ 	.byte	0x00, 0xf5, 0x21, 0x00


	//----- nvinfo : EIATTR_KPARAM_INFO
	.align		4
.L_11:
        /*0028*/ 	.byte	0x04, 0x17
        /*002a*/ 	.short	(.L_13 - .L_12)
.L_12:
        /*002c*/ 	.word	0x00000000
        /*0030*/ 	.short	0x0000
        /*0032*/ 	.short	0x0000
        /*0034*/ 	.byte	0x00, 0xf5, 0x21, 0x00


	//----- nvinfo : EIATTR_SPARSE_MMA_MASK
	.align		4
.L_13:
        /*0038*/ 	.byte	0x03, 0x50
        /*003a*/ 	.short	0x0000


	//----- nvinfo : EIATTR_MAXREG_COUNT
	.align		4
        /*003c*/ 	.byte	0x03, 0x1b
        /*003e*/ 	.short	0x00ff


	//----- nvinfo : EIATTR_MERCURY_ISA_VERSION
	.align		4
        /*0040*/ 	.byte	0x03, 0x5f
        /*0042*/ 	.short	0x0101


	//----- nvinfo : EIATTR_VRC_CTA_INIT_COUNT
	.align		4
        /*0044*/ 	.byte	0x02, 0x4a
	.zero		1
	.zero		1


	//----- nvinfo : EIATTR_EXIT_INSTR_OFFSETS
	.align		4
        /*0048*/ 	.byte	0x04, 0x1c
        /*004a*/ 	.short	(.L_15 - .L_14)


	//   ....[0]....
.L_14:
        /*004c*/ 	.word	0x00000060


	//   ....[1]....
        /*0050*/ 	.word	0x00000120


	//----- nvinfo : EIATTR_CBANK_PARAM_SIZE
	.align		4
.L_15:
        /*0054*/ 	.byte	0x03, 0x19
        /*0056*/ 	.short	0x0018


	//----- nvinfo : EIATTR_PARAM_CBANK
	.align		4
        /*0058*/ 	.byte	0x04, 0x0a
        /*005a*/ 	.short	(.L_17 - .L_16)
	.align		4
.L_16:
        /*005c*/ 	.word	index@(.nv.constant0._Z6vecAddPfS_S_)
        /*0060*/ 	.short	0x0380
        /*0062*/ 	.short	0x0018


	//----- nvinfo : EIATTR_SW_WAR
	.align		4
.L_17:
        /*0064*/ 	.byte	0x04, 0x36
        /*0066*/ 	.short	(.L_19 - .L_18)
.L_18:
        /*0068*/ 	.word	0x00000008
.L_19:


//--------------------- .nv.callgraph             --------------------------
	.section	.nv.callgraph,"",@"SHT_CUDA_CALLGRAPH"
	.align	4
	.sectionentsize	8
	.align		4
        /*0000*/ 	.word	0x00000000
	.align		4
        /*0004*/ 	.word	0xffffffff
	.align		4
        /*0008*/ 	.word	0x00000000
	.align		4
        /*000c*/ 	.word	0xfffffffe
	.align		4
        /*0010*/ 	.word	0x00000000
	.align		4
        /*0014*/ 	.word	0xfffffffd
	.align		4
        /*0018*/ 	.word	0x00000000
	.align		4
        /*001c*/ 	.word	0xfffffffc


//--------------------- .text._Z6vecAddPfS_S_     --------------------------
	.section	.text._Z6vecAddPfS_S_,"ax",@progbits
	.align	128
        .global         _Z6vecAddPfS_S_
        .type           _Z6vecAddPfS_S_,@function
        .size           _Z6vecAddPfS_S_,(.L_x_1 - _Z6vecAddPfS_S_)
        .other          _Z6vecAddPfS_S_,@"STO_CUDA_ENTRY STV_DEFAULT"
_Z6vecAddPfS_S_:
.text._Z6vecAddPfS_S_:
[----:B------:R-:W-:Y:S01]  /*0000*/  LDC R1, c[0x0][0x37c] ;  /* 0x0000df00ff017b82 */ /* 0x000fe20000000800 */
[----:B------:R-:W0:Y:S01]  /*0010*/  S2R R9, SR_CTAID.X ;  /* 0x0000000000097919 */ /* 0x000e220000002500 */
[----:B------:R-:W0:Y:S01]  /*0020*/  LDCU UR4, c[0x0][0x360] ;  /* 0x00006c00ff0477ac */ /* 0x000e220008000800 */
[----:B------:R-:W0:Y:S02]  /*0030*/  S2R R0, SR_TID.X ;  /* 0x0000000000007919 */ /* 0x000e240000002100 */
[----:B0-----:R-:W-:-:S05]  /*0040*/  IMAD R9, R9, UR4, R0 ;  /* 0x0000000409097c24 */ /* 0x001fca000f8e0200 */
[----:B------:R-:W-:-:S13]  /*0050*/  ISETP.GT.AND P0, PT, R9, 0x270f, PT ;  /* 0x0000270f0900780c */ /* 0x000fda0003f04270 */
[----:B------:R-:W-:Y:S05]  /*0060*/  @P0 EXIT ;  /* 0x000000000000094d */ /* 0x000fea0003800000 */
[----:B------:R-:W0:Y:S01]  /*0070*/  LDC.64 R2, c[0x0][0x380] ;  /* 0x0000e000ff027b82 */ /* 0x000e220000000a00 */
[----:B------:R-:W1:Y:S07]  /*0080*/  LDCU.64 UR4, c[0x0][0x358] ;  /* 0x00006b00ff0477ac */ /* 0x000e6e0008000a00 */
[----:B------:R-:W2:Y:S08]  /*0090*/  LDC.64 R4, c[0x0][0x388] ;  /* 0x0000e200ff047b82 */ /* 0x000eb00000000a00 */
[----:B------:R-:W3:Y:S01]  /*00a0*/  LDC.64 R6, c[0x0][0x390] ;  /* 0x0000e400ff067b82 */ /* 0x000ee20000000a00 */
[----:B0-----:R-:W-:-:S06]  /*00b0*/  IMAD.WIDE R2, R9, 0x4, R2 ;  /* 0x0000000409027825 */ /* 0x001fcc00078e0202 */
[----:B-1----:R-:W4:Y:S01]  /*00c0*/  LDG.E R2, desc[UR4][R2.64] ;  /* 0x0000000402027981 */ /* 0x002f22000c1e1900 */
[----:B--2---:R-:W-:-:S06]  /*00d0*/  IMAD.WIDE R4, R9, 0x4, R4 ;  /* 0x0000000409047825 */ /* 0x004fcc00078e0204 */
[----:B------:R-:W4:Y:S01]  /*00e0*/  LDG.E R5, desc[UR4][R4.64] ;  /* 0x0000000404057981 */ /* 0x000f22000c1e1900 */
[----:B---3--:R-:W-:-:S04]  /*00f0*/  IMAD.WIDE R6, R9, 0x4, R6 ;  /* 0x0000000409067825 */ /* 0x008fc800078e0206 */
[----:B----4-:R-:W-:-:S05]  /*0100*/  FADD R9, R2, R5 ;  /* 0x0000000502097221 */ /* 0x010fca0000000000 */
[----:B------:R-:W-:Y:S01]  /*0110*/  STG.E desc[UR4][R6.64], R9 ;  /* 0x0000000906007986 */ /* 0x000fe2000c101904 */
[----:B------:R-:W-:Y:S05]  /*0120*/  EXIT ;  /* 0x000000000000794d */ /* 0x000fea0003800000 */
.L_x_0:
[----:B------:R-:W-:-:S00]  /*0130*/  BRA `(.L_x_0) ;  /* 0xfffffffc00fc7947 */ /* 0x000fc0000383ffff */
[----:B------:R-:W-:-:S00]  /*0140*/  NOP ;  /* 0x0000000000007918 */ /* 0x000fc00000000000 */
        /* <DEDUP_REMOVED lines=11> */
.L_x_1:


//--------------------- .nv.shared.reserved.0     --------------------------
	.section	.nv.shared.reserved.0,"aw",@nobits
	.weak		__nv_reservedSMEM_offset_0_alias
	.size		__nv_reservedSMEM_offset_0_alias, 0, 64
	.other		__nv_reservedSMEM_offset_0_alias,@"STO_CUDA_RESERVED_SHARED STV_DEFAULT"
__nv_reservedSMEM_offset_0_alias:
	.zero		0
	.zero		64


//--------------------- .nv.constant0._Z6vecAddPfS_S_ --------------------------
	.section	.nv.constant0._Z6vecAddPfS_S_,"a",@progbits
	.sectionflags	@""
	.align	4
.nv.constant0._Z6vecAddPfS_S_:
	.zero		920


//--------------------- SYMBOLS --------------------------

	.type		.nv.reservedSmem.offset0,@object
	.size		.nv.reservedSmem.offset0,0x4
